//
// Generated by NVIDIA NVVM Compiler
//
// Compiler Build ID: CL-36424714
// Cuda compilation tools, release 13.0, V13.0.88
// Based on NVVM 20.0.0
//

.version 9.0
.target sm_100
.address_size 64

	// .globl	_Z16coalesced_kernelPKfPfi
// _ZZ13shared_kernelPKfPfiE4tile has been demoted

.visible .entry _Z16coalesced_kernelPKfPfi(
	.param .u64 .ptr .align 1 _Z16coalesced_kernelPKfPfi_param_0,
	.param .u64 .ptr .align 1 _Z16coalesced_kernelPKfPfi_param_1,
	.param .u32 _Z16coalesced_kernelPKfPfi_param_2
)
{
	.reg .pred 	%p<2>;
	.reg .b32 	%r<6>;
	.reg .b32 	%f<3>;
	.reg .b64 	%rd<8>;

	ld.param.u64 	%rd1, [_Z16coalesced_kernelPKfPfi_param_0];
	ld.param.u64 	%rd2, [_Z16coalesced_kernelPKfPfi_param_1];
	ld.param.u32 	%r2, [_Z16coalesced_kernelPKfPfi_param_2];
	mov.u32 	%r3, %ctaid.x;
	mov.u32 	%r4, %ntid.x;
	mov.u32 	%r5, %tid.x;
	mad.lo.s32 	%r1, %r3, %r4, %r5;
	setp.ge.s32 	%p1, %r1, %r2;
	@%p1 bra 	$L__BB0_2;
	cvta.to.global.u64 	%rd3, %rd1;
	cvta.to.global.u64 	%rd4, %rd2;
	mul.wide.s32 	%rd5, %r1, 4;
	add.s64 	%rd6, %rd3, %rd5;
	ld.global.f32 	%f1, [%rd6];
	add.f32 	%f2, %f1, %f1;
	add.s64 	%rd7, %rd4, %rd5;
	st.global.f32 	[%rd7], %f2;
$L__BB0_2:
	ret;

}
	// .globl	_Z19noncoalesced_kernelPKfPfi
.visible .entry _Z19noncoalesced_kernelPKfPfi(
	.param .u64 .ptr .align 1 _Z19noncoalesced_kernelPKfPfi_param_0,
	.param .u64 .ptr .align 1 _Z19noncoalesced_kernelPKfPfi_param_1,
	.param .u32 _Z19noncoalesced_kernelPKfPfi_param_2
)
{
	.reg .pred 	%p<2>;
	.reg .b32 	%r<7>;
	.reg .b32 	%f<3>;
	.reg .b64 	%rd<8>;

	ld.param.u64 	%rd1, [_Z19noncoalesced_kernelPKfPfi_param_0];
	ld.param.u64 	%rd2, [_Z19noncoalesced_kernelPKfPfi_param_1];
	ld.param.u32 	%r2, [_Z19noncoalesced_kernelPKfPfi_param_2];
	mov.u32 	%r3, %ctaid.x;
	mov.u32 	%r4, %ntid.x;
	mov.u32 	%r5, %tid.x;
	mad.lo.s32 	%r6, %r3, %r4, %r5;
	shl.b32 	%r1, %r6, 1;
	setp.ge.s32 	%p1, %r1, %r2;
	@%p1 bra 	$L__BB1_2;
	cvta.to.global.u64 	%rd3, %rd1;
	cvta.to.global.u64 	%rd4, %rd2;
	mul.wide.s32 	%rd5, %r1, 4;
	add.s64 	%rd6, %rd3, %rd5;
	ld.global.f32 	%f1, [%rd6];
	add.f32 	%f2, %f1, %f1;
	add.s64 	%rd7, %rd4, %rd5;
	st.global.f32 	[%rd7], %f2;
$L__BB1_2:
	ret;

}
	// .globl	_Z13shared_kernelPKfPfi
.visible .entry _Z13shared_kernelPKfPfi(
	.param .u64 .ptr .align 1 _Z13shared_kernelPKfPfi_param_0,
	.param .u64 .ptr .align 1 _Z13shared_kernelPKfPfi_param_1,
	.param .u32 _Z13shared_kernelPKfPfi_param_2
)
{
	.reg .pred 	%p<3>;
	.reg .b32 	%r<9>;
	.reg .b32 	%f<4>;
	.reg .b64 	%rd<9>;
	// demoted variable
	.shared .align 4 .b8 _ZZ13shared_kernelPKfPfiE4tile[1024];
	ld.param.u64 	%rd1, [_Z13shared_kernelPKfPfi_param_0];
	ld.param.u64 	%rd2, [_Z13shared_kernelPKfPfi_param_1];
	ld.param.u32 	%r3, [_Z13shared_kernelPKfPfi_param_2];
	mov.u32 	%r4, %ctaid.x;
	mov.u32 	%r5, %ntid.x;
	mov.u32 	%r6, %tid.x;
	mad.lo.s32 	%r1, %r4, %r5, %r6;
	setp.ge.s32 	%p1, %r1, %r3;
	shl.b32 	%r7, %r6, 2;
	mov.u32 	%r8, _ZZ13shared_kernelPKfPfiE4tile;
	add.s32 	%r2, %r8, %r7;
	@%p1 bra 	$L__BB2_2;
	cvta.to.global.u64 	%rd3, %rd1;
	mul.wide.s32 	%rd4, %r1, 4;
	add.s64 	%rd5, %rd3, %rd4;
	ld.global.f32 	%f1, [%rd5];
	st.shared.f32 	[%r2], %f1;
$L__BB2_2:
	setp.ge.s32 	%p2, %r1, %r3;
	bar.sync 	0;
	@%p2 bra 	$L__BB2_4;
	ld.shared.f32 	%f2, [%r2];
	add.f32 	%f3, %f2, %f2;
	cvta.to.global.u64 	%rd6, %rd2;
	mul.wide.s32 	%rd7, %r1, 4;
	add.s64 	%rd8, %rd6, %rd7;
	st.global.f32 	[%rd8], %f3;
$L__BB2_4:
	ret;

}


// ===== COMPILED SASS (sm_100) =====

	.target	sm_100

	.elftype	@"ET_EXEC"


//--------------------- .note.nv.tkinfo           --------------------------
	.section	.note.nv.tkinfo,"",@"SHT_NOTE"
	.sectionflags	@"SHF_NOTE_NV_TKINFO"
	.tkinfo
        /*0018*/ 	.word	0x00000002
        /*0030*/ 	.string	""
        /*0030*/ 	.string	"ptxas"
        /*0030*/ 	.string	"Cuda compilation tools, release 13.0, V13.0.88"
        /*0030*/ 	.string	"Build cuda_13.0.r13.0/compiler.36424714_0"
        /*0030*/ 	.string	"-arch sm_100 -m 64 "



//--------------------- .note.nv.cuinfo           --------------------------
	.section	.note.nv.cuinfo,"",@"SHT_NOTE"
	.sectionflags	@"SHF_NOTE_NV_CUINFO"
        /*0018*/ 	.short	0x0002
        /*001a*/ 	.short	0x0064
        /*001c*/ 	.short	0x0082
	.zero		2


//--------------------- .nv.info                  --------------------------
	.section	.nv.info,"",@"SHT_CUDA_INFO"
	.align	4


	//----- nvinfo : EIATTR_REGCOUNT
	.align		4
        /*0000*/ 	.byte	0x04, 0x2f
        /*0002*/ 	.short	(.L_1 - .L_0)
	.align		4
.L_0:
        /*0004*/ 	.word	index@(_Z16coalesced_kernelPKfPfi)
        /*0008*/ 	.word	0x0000000a


	//----- nvinfo : EIATTR_FRAME_SIZE
	.align		4
.L_1:
        /*000c*/ 	.byte	0x04, 0x11
        /*000e*/ 	.short	(.L_3 - .L_2)
	.align		4
.L_2:
        /*0010*/ 	.word	index@(_Z16coalesced_kernelPKfPfi)
        /*0014*/ 	.word	0x00000000


	//----- nvinfo : EIATTR_REGCOUNT
	.align		4
.L_3:
        /*0018*/ 	.byte	0x04, 0x2f
        /*001a*/ 	.short	(.L_5 - .L_4)
	.align		4
.L_4:
        /*001c*/ 	.word	index@(_Z19noncoalesced_kernelPKfPfi)
        /*0020*/ 	.word	0x0000000a


	//----- nvinfo : EIATTR_FRAME_SIZE
	.align		4
.L_5:
        /*0024*/ 	.byte	0x04, 0x11
        /*0026*/ 	.short	(.L_7 - .L_6)
	.align		4
.L_6:
        /*0028*/ 	.word	index@(_Z19noncoalesced_kernelPKfPfi)
        /*002c*/ 	.word	0x00000000


	//----- nvinfo : EIATTR_REGCOUNT
	.align		4
.L_7:
        /*0030*/ 	.byte	0x04, 0x2f
        /*0032*/ 	.short	(.L_9 - .L_8)
	.align		4
.L_8:
        /*0034*/ 	.word	index@(_Z13shared_kernelPKfPfi)
        /*0038*/ 	.word	0x00000008


	//----- nvinfo : EIATTR_FRAME_SIZE
	.align		4
.L_9:
        /*003c*/ 	.byte	0x04, 0x11
        /*003e*/ 	.short	(.L_11 - .L_10)
	.align		4
.L_10:
        /*0040*/ 	.word	index@(_Z13shared_kernelPKfPfi)
        /*0044*/ 	.word	0x00000000


	//----- nvinfo : EIATTR_MIN_STACK_SIZE
	.align		4
.L_11:
        /*0048*/ 	.byte	0x04, 0x12
        /*004a*/ 	.short	(.L_13 - .L_12)
	.align		4
.L_12:
        /*004c*/ 	.word	index@(_Z13shared_kernelPKfPfi)
        /*0050*/ 	.word	0x00000000


	//----- nvinfo : EIATTR_MIN_STACK_SIZE
	.align		4
.L_13:
        /*0054*/ 	.byte	0x04, 0x12
        /*0056*/ 	.short	(.L_15 - .L_14)
	.align		4
.L_14:
        /*0058*/ 	.word	index@(_Z19noncoalesced_kernelPKfPfi)
        /*005c*/ 	.word	0x00000000


	//----- nvinfo : EIATTR_MIN_STACK_SIZE
	.align		4
.L_15:
        /*0060*/ 	.byte	0x04, 0x12
        /*0062*/ 	.short	(.L_17 - .L_16)
	.align		4
.L_16:
        /*0064*/ 	.word	index@(_Z16coalesced_kernelPKfPfi)
        /*0068*/ 	.word	0x00000000
.L_17:


//--------------------- .nv.compat                --------------------------
	.section	.nv.compat,"",@"SHT_CUDA_COMPAT_INFO"
	.align	4
        /*0000*/ 	.byte	0x02, 0x09, 0x00, 0x00, 0x02, 0x02, 0x01, 0x00, 0x02, 0x05, 0x05, 0x00, 0x03, 0x07, 0x01, 0x01
        /*0010*/ 	.byte	0x02, 0x03, 0x00, 0x00, 0x02, 0x06, 0x01, 0x00, 0x04, 0x0b, 0x08, 0x00, 0x09, 0x00, 0x00, 0x00
        /*0020*/ 	.byte	0x00, 0x00, 0x00, 0x00


//--------------------- .nv.info._Z13shared_kernelPKfPfi --------------------------
	.section	.nv.info._Z13shared_kernelPKfPfi,"",@"SHT_CUDA_INFO"
	.sectionflags	@""
	.align	4


	//----- nvinfo : EIATTR_CUDA_API_VERSION
	.align		4
        /*0000*/ 	.byte	0x04, 0x37
        /*0002*/ 	.short	(.L_19 - .L_18)
.L_18:
        /*0004*/ 	.word	0x00000082


	//----- nvinfo : EIATTR_KPARAM_INFO
	.align		4
.L_19:
        /*0008*/ 	.byte	0x04, 0x17
        /*000a*/ 	.short	(.L_21 - .L_20)
.L_20:
        /*000c*/ 	.word	0x00000000
        /*0010*/ 	.short	0x0002
        /*0012*/ 	.short	0x0010
        /*0014*/ 	.byte	0x00, 0xf0, 0x11, 0x00


	//----- nvinfo : EIATTR_KPARAM_INFO
	.align		4
.L_21:
        /*0018*/ 	.byte	0x04, 0x17
        /*001a*/ 	.short	(.L_23 - .L_22)
.L_22:
        /*001c*/ 	.word	0x00000000
        /*0020*/ 	.short	0x0001
        /*0022*/ 	.short	0x0008
        /*0024*/ 	.byte	0x00, 0xf5, 0x21, 0x00


	//----- nvinfo : EIATTR_KPARAM_INFO
	.align		4
.L_23:
        /*0028*/ 	.byte	0x04, 0x17
        /*002a*/ 	.short	(.L_25 - .L_24)
.L_24:
        /*002c*/ 	.word	0x00000000
        /*0030*/ 	.short	0x0000
        /*0032*/ 	.short	0x0000
        /*0034*/ 	.byte	0x00, 0xf5, 0x21, 0x00


	//----- nvinfo : EIATTR_SPARSE_MMA_MASK
	.align		4
.L_25:
        /*0038*/ 	.byte	0x03, 0x50
        /*003a*/ 	.short	0x0000


	//----- nvinfo : EIATTR_MAXREG_COUNT
	.align		4
        /*003c*/ 	.byte	0x03, 0x1b
        /*003e*/ 	.short	0x00ff


	//----- nvinfo : EIATTR_NUM_BARRIERS
	.align		4
        /*0040*/ 	.byte	0x02, 0x4c
        /*0042*/ 	.byte	0x01
	.zero		1


	//----- nvinfo : EIATTR_MERCURY_ISA_VERSION
	.align		4
        /*0044*/ 	.byte	0x03, 0x5f
        /*0046*/ 	.short	0x0101


	//----- nvinfo : EIATTR_VRC_CTA_INIT_COUNT
	.align		4
        /*0048*/ 	.byte	0x02, 0x4a
	.zero		1
	.zero		1


	//----- nvinfo : EIATTR_EXIT_INSTR_OFFSETS
	.align		4
        /*004c*/ 	.byte	0x04, 0x1c
        /*004e*/ 	.short	(.L_27 - .L_26)


	//   ....[0]....
.L_26:
        /*0050*/ 	.word	0x00000110


	//   ....[1]....
        /*0054*/ 	.word	0x00000170


	//----- nvinfo : EIATTR_CBANK_PARAM_SIZE
	.align		4
.L_27:
        /*0058*/ 	.byte	0x03, 0x19
        /*005a*/ 	.short	0x0014


	//----- nvinfo : EIATTR_PARAM_CBANK
	.align		4
        /*005c*/ 	.byte	0x04, 0x0a
        /*005e*/ 	.short	(.L_29 - .L_28)
	.align		4
.L_28:
        /*0060*/ 	.word	index@(.nv.constant0._Z13shared_kernelPKfPfi)
        /*0064*/ 	.short	0x0380
        /*0066*/ 	.short	0x0014


	//----- nvinfo : EIATTR_SW_WAR
	.align		4
.L_29:
        /*0068*/ 	.byte	0x04, 0x36
        /*006a*/ 	.short	(.L_31 - .L_30)
.L_30:
        /*006c*/ 	.word	0x00000008
.L_31:


//--------------------- .nv.info._Z19noncoalesced_kernelPKfPfi --------------------------
	.section	.nv.info._Z19noncoalesced_kernelPKfPfi,"",@"SHT_CUDA_INFO"
	.sectionflags	@""
	.align	4


	//----- nvinfo : EIATTR_CUDA_API_VERSION
	.align		4
        /*0000*/ 	.byte	0x04, 0x37
        /*0002*/ 	.short	(.L_33 - .L_32)
.L_32:
        /*0004*/ 	.word	0x00000082


	//----- nvinfo : EIATTR_KPARAM_INFO
	.align		4
.L_33:
        /*0008*/ 	.byte	0x04, 0x17
        /*000a*/ 	.short	(.L_35 - .L_34)
.L_34:
        /*000c*/ 	.word	0x00000000
        /*0010*/ 	.short	0x0002
        /*0012*/ 	.short	0x0010
        /*0014*/ 	.byte	0x00, 0xf0, 0x11, 0x00


	//----- nvinfo : EIATTR_KPARAM_INFO
	.align		4
.L_35:
        /*0018*/ 	.byte	0x04, 0x17
        /*001a*/ 	.short	(.L_37 - .L_36)
.L_36:
        /*001c*/ 	.word	0x00000000
        /*0020*/ 	.short	0x0001
        /*0022*/ 	.short	0x0008
        /*0024*/ 	.byte	0x00, 0xf5, 0x21, 0x00


	//----- nvinfo : EIATTR_KPARAM_INFO
	.align		4
.L_37:
        /*0028*/ 	.byte	0x04, 0x17
        /*002a*/ 	.short	(.L_39 - .L_38)
.L_38:
        /*002c*/ 	.word	0x00000000
        /*0030*/ 	.short	0x0000
        /*0032*/ 	.short	0x0000
        /*0034*/ 	.byte	0x00, 0xf5, 0x21, 0x00


	//----- nvinfo : EIATTR_SPARSE_MMA_MASK
	.align		4
.L_39:
        /*0038*/ 	.byte	0x03, 0x50
        /*003a*/ 	.short	0x0000


	//----- nvinfo : EIATTR_MAXREG_COUNT
	.align		4
        /*003c*/ 	.byte	0x03, 0x1b
        /*003e*/ 	.short	0x00ff


	//----- nvinfo : EIATTR_MERCURY_ISA_VERSION
	.align		4
        /*0040*/ 	.byte	0x03, 0x5f
        /*0042*/ 	.short	0x0101


	//----- nvinfo : EIATTR_VRC_CTA_INIT_COUNT
	.align		4
        /*0044*/ 	.byte	0x02, 0x4a
	.zero		1
	.zero		1


	//----- nvinfo : EIATTR_EXIT_INSTR_OFFSETS
	.align		4
        /*0048*/ 	.byte	0x04, 0x1c
        /*004a*/ 	.short	(.L_41 - .L_40)


	//   ....[0]....
.L_40:
        /*004c*/ 	.word	0x00000080


	//   ....[1]....
        /*0050*/ 	.word	0x00000110


	//----- nvinfo : EIATTR_CBANK_PARAM_SIZE
	.align		4
.L_41:
        /*0054*/ 	.byte	0x03, 0x19
        /*0056*/ 	.short	0x0014


	//----- nvinfo : EIATTR_PARAM_CBANK
	.align		4
        /*0058*/ 	.byte	0x04, 0x0a
        /*005a*/ 	.short	(.L_43 - .L_42)
	.align		4
.L_42:
        /*005c*/ 	.word	index@(.nv.constant0._Z19noncoalesced_kernelPKfPfi)
        /*0060*/ 	.short	0x0380
        /*0062*/ 	.short	0x0014


	//----- nvinfo : EIATTR_SW_WAR
	.align		4
.L_43:
        /*0064*/ 	.byte	0x04, 0x36
        /*0066*/ 	.short	(.L_45 - .L_44)
.L_44:
        /*0068*/ 	.word	0x00000008
.L_45:


//--------------------- .nv.info._Z16coalesced_kernelPKfPfi --------------------------
	.section	.nv.info._Z16coalesced_kernelPKfPfi,"",@"SHT_CUDA_INFO"
	.sectionflags	@""
	.align	4


	//----- nvinfo : EIATTR_CUDA_API_VERSION
	.align		4
        /*0000*/ 	.byte	0x04, 0x37
        /*0002*/ 	.short	(.L_47 - .L_46)
.L_46:
        /*0004*/ 	.word	0x00000082


	//----- nvinfo : EIATTR_KPARAM_INFO
	.align		4
.L_47:
        /*0008*/ 	.byte	0x04, 0x17
        /*000a*/ 	.short	(.L_49 - .L_48)
.L_48:
        /*000c*/ 	.word	0x00000000
        /*0010*/ 	.short	0x0002
        /*0012*/ 	.short	0x0010
        /*0014*/ 	.byte	0x00, 0xf0, 0x11, 0x00


	//----- nvinfo : EIATTR_KPARAM_INFO
	.align		4
.L_49:
        /*0018*/ 	.byte	0x04, 0x17
        /*001a*/ 	.short	(.L_51 - .L_50)
.L_50:
        /*001c*/ 	.word	0x00000000
        /*0020*/ 	.short	0x0001
        /*0022*/ 	.short	0x0008
        /*0024*/ 	.byte	0x00, 0xf5, 0x21, 0x00


	//----- nvinfo : EIATTR_KPARAM_INFO
	.align		4
.L_51:
        /*0028*/ 	.byte	0x04, 0x17
        /*002a*/ 	.short	(.L_53 - .L_52)
.L_52:
        /*002c*/ 	.word	0x00000000
        /*0030*/ 	.short	0x0000
        /*0032*/ 	.short	0x0000
        /*0034*/ 	.byte	0x00, 0xf5, 0x21, 0x00


	//----- nvinfo : EIATTR_SPARSE_MMA_MASK
	.align		4
.L_53:
        /*0038*/ 	.byte	0x03, 0x50
        /*003a*/ 	.short	0x0000


	//----- nvinfo : EIATTR_MAXREG_COUNT
	.align		4
        /*003c*/ 	.byte	0x03, 0x1b
        /*003e*/ 	.short	0x00ff


	//----- nvinfo : EIATTR_MERCURY_ISA_VERSION
	.align		4
        /*0040*/ 	.byte	0x03, 0x5f
        /*0042*/ 	.short	0x0101


	//----- nvinfo : EIATTR_VRC_CTA_INIT_COUNT
	.align		4
        /*0044*/ 	.byte	0x02, 0x4a
	.zero		1
	.zero		1


	//----- nvinfo : EIATTR_EXIT_INSTR_OFFSETS
	.align		4
        /*0048*/ 	.byte	0x04, 0x1c
        /*004a*/ 	.short	(.L_55 - .L_54)


	//   ....[0]....
.L_54:
        /*004c*/ 	.word	0x00000070


	//   ....[1]....
        /*0050*/ 	.word	0x00000100


	//----- nvinfo : EIATTR_CBANK_PARAM_SIZE
	.align		4
.L_55:
        /*0054*/ 	.byte	0x03, 0x19
        /*0056*/ 	.short	0x0014


	//----- nvinfo : EIATTR_PARAM_CBANK
	.align		4
        /*0058*/ 	.byte	0x04, 0x0a
        /*005a*/ 	.short	(.L_57 - .L_56)
	.align		4
.L_56:
        /*005c*/ 	.word	index@(.nv.constant0._Z16coalesced_kernelPKfPfi)
        /*0060*/ 	.short	0x0380
        /*0062*/ 	.short	0x0014


	//----- nvinfo : EIATTR_SW_WAR
	.align		4
.L_57:
        /*0064*/ 	.byte	0x04, 0x36
        /*0066*/ 	.short	(.L_59 - .L_58)
.L_58:
        /*0068*/ 	.word	0x00000008
.L_59:


//--------------------- .nv.callgraph             --------------------------
	.section	.nv.callgraph,"",@"SHT_CUDA_CALLGRAPH"
	.align	4
	.sectionentsize	8
	.align		4
        /*0000*/ 	.word	0x00000000
	.align		4
        /*0004*/ 	.word	0xffffffff
	.align		4
        /*0008*/ 	.word	0x00000000
	.align		4
        /*000c*/ 	.word	0xfffffffe
	.align		4
        /*0010*/ 	.word	0x00000000
	.align		4
        /*0014*/ 	.word	0xfffffffd
	.align		4
        /*0018*/ 	.word	0x00000000
	.align		4
        /*001c*/ 	.word	0xfffffffc


//--------------------- .text._Z13shared_kernelPKfPfi --------------------------
	.section	.text._Z13shared_kernelPKfPfi,"ax",@progbits
	.align	128
        .global         _Z13shared_kernelPKfPfi
        .type           _Z13shared_kernelPKfPfi,@function
        .size           _Z13shared_kernelPKfPfi,(.L_x_3 - _Z13shared_kernelPKfPfi)
        .other          _Z13shared_kernelPKfPfi,@"STO_CUDA_ENTRY STV_DEFAULT"
_Z13shared_kernelPKfPfi:
.text._Z13shared_kernelPKfPfi:
[----:B------:R-:W-:Y:S01]  /*0000*/  LDC R1, c[0x0][0x37c] ;  /* 0x0000df00ff017b82 */ /* 0x000fe20000000800 */
[----:B------:R-:W0:Y:S07]  /*0010*/  S2R R0, SR_TID.X ;  /* 0x0000000000007919 */ /* 0x000e2e0000002100 */
[----:B------:R-:W0:Y:S01]  /*0020*/  S2UR UR4, SR_CTAID.X ;  /* 0x00000000000479c3 */ /* 0x000e220000002500 */
[----:B------:R-:W1:Y:S01]  /*0030*/  LDCU UR5, c[0x0][0x390] ;  /* 0x00007200ff0577ac */ /* 0x000e620008000800 */
[----:B------:R-:W2:Y:S06]  /*0040*/  LDCU.64 UR6, c[0x0][0x358] ;  /* 0x00006b00ff0677ac */ /* 0x000eac0008000a00 */
[----:B------:R-:W0:Y:S02]  /*0050*/  LDC R5, c[0x0][0x360] ;  /* 0x0000d800ff057b82 */ /* 0x000e240000000800 */
[----:B0-----:R-:W-:-:S05]  /*0060*/  IMAD R5, R5, UR4, R0 ;  /* 0x0000000405057c24 */ /* 0x001fca000f8e0200 */
[----:B-1----:R-:W-:-:S13]  /*0070*/  ISETP.GE.AND P0, PT, R5, UR5, PT ;  /* 0x0000000505007c0c */ /* 0x002fda000bf06270 */
[----:B------:R-:W0:Y:S02]  /*0080*/  @!P0 LDC.64 R2, c[0x0][0x380] ;  /* 0x0000e000ff028b82 */ /* 0x000e240000000a00 */
[----:B0-----:R-:W-:-:S06]  /*0090*/  @!P0 IMAD.WIDE R2, R5, 0x4, R2 ;  /* 0x0000000405028825 */ /* 0x001fcc00078e0202 */
[----:B--2---:R-:W2:Y:S01]  /*00a0*/  @!P0 LDG.E R3, desc[UR6][R2.64] ;  /* 0x0000000602038981 */ /* 0x004ea2000c1e1900 */
[----:B------:R-:W0:Y:S01]  /*00b0*/  S2UR UR5, SR_CgaCtaId ;  /* 0x00000000000579c3 */ /* 0x000e220000008800 */
[----:B------:R-:W-:Y:S02]  /*00c0*/  UMOV UR4, 0x400 ;  /* 0x0000040000047882 */ /* 0x000fe40000000000 */
[----:B0-----:R-:W-:-:S06]  /*00d0*/  ULEA UR4, UR5, UR4, 0x18 ;  /* 0x0000000405047291 */ /* 0x001fcc000f8ec0ff */
[----:B------:R-:W-:-:S05]  /*00e0*/  LEA R0, R0, UR4, 0x2 ;  /* 0x0000000400007c11 */ /* 0x000fca000f8e10ff */
[----:B--2---:R0:W-:Y:S01]  /*00f0*/  @!P0 STS [R0], R3 ;  /* 0x0000000300008388 */ /* 0x0041e20000000800 */
[----:B------:R-:W-:Y:S06]  /*0100*/  BAR.SYNC.DEFER_BLOCKING 0x0 ;  /* 0x0000000000007b1d */ /* 0x000fec0000010000 */
[----:B------:R-:W-:Y:S05]  /*0110*/  @P0 EXIT ;  /* 0x000000000000094d */ /* 0x000fea0003800000 */
[----:B0-----:R-:W0:Y:S01]  /*0120*/  LDS R0, [R0] ;  /* 0x0000000000007984 */ /* 0x001e220000000800 */
[----:B------:R-:W1:Y:S02]  /*0130*/  LDC.64 R2, c[0x0][0x388] ;  /* 0x0000e200ff027b82 */ /* 0x000e640000000a00 */
[----:B-1----:R-:W-:-:S04]  /*0140*/  IMAD.WIDE R2, R5, 0x4, R2 ;  /* 0x0000000405027825 */ /* 0x002fc800078e0202 */
[----:B0-----:R-:W-:-:S05]  /*0150*/  FADD R5, R0, R0 ;  /* 0x0000000000057221 */ /* 0x001fca0000000000 */
[----:B------:R-:W-:Y:S01]  /*0160*/  STG.E desc[UR6][R2.64], R5 ;  /* 0x0000000502007986 */ /* 0x000fe2000c101906 */
[----:B------:R-:W-:Y:S05]  /*0170*/  EXIT ;  /* 0x000000000000794d */ /* 0x000fea0003800000 */
.L_x_0:
[----:B------:R-:W-:-:S00]  /*0180*/  BRA `(.L_x_0) ;  /* 0xfffffffc00fc7947 */ /* 0x000fc0000383ffff */
[----:B------:R-:W-:-:S00]  /*0190*/  NOP ;  /* 0x0000000000007918 */ /* 0x000fc00000000000 */
        /* <DEDUP_REMOVED lines=14> */
.L_x_3:


//--------------------- .text._Z19noncoalesced_kernelPKfPfi --------------------------
	.section	.text._Z19noncoalesced_kernelPKfPfi,"ax",@progbits
	.align	128
        .global         _Z19noncoalesced_kernelPKfPfi
        .type           _Z19noncoalesced_kernelPKfPfi,@function
        .size           _Z19noncoalesced_kernelPKfPfi,(.L_x_4 - _Z19noncoalesced_kernelPKfPfi)
        .other          _Z19noncoalesced_kernelPKfPfi,@"STO_CUDA_ENTRY STV_DEFAULT"
_Z19noncoalesced_kernelPKfPfi:
.text._Z19noncoalesced_kernelPKfPfi:
[----:B------:R-:W-:Y:S01]  /*0000*/  LDC R1, c[0x0][0x37c] ;  /* 0x0000df00ff017b82 */ /* 0x000fe20000000800 */
[----:B------:R-:W0:Y:S07]  /*0010*/  S2R R3, SR_TID.X ;  /* 0x0000000000037919 */ /* 0x000e2e0000002100 */
[----:B------:R-:W0:Y:S01]  /*0020*/  S2UR UR4, SR_CTAID.X ;  /* 0x00000000000479c3 */ /* 0x000e220000002500 */
[----:B------:R-:W1:Y:S07]  /*0030*/  LDCU UR5, c[0x0][0x390] ;  /* 0x00007200ff0577ac */ /* 0x000e6e0008000800 */
[----:B------:R-:W0:Y:S02]  /*0040*/  LDC R0, c[0x0][0x360] ;  /* 0x0000d800ff007b82 */ /* 0x000e240000000800 */
[----:B0-----:R-:W-:-:S05]  /*0050*/  IMAD R0, R0, UR4, R3 ;  /* 0x0000000400007c24 */ /* 0x001fca000f8e0203 */
[----:B------:R-:W-:-:S04]  /*0060*/  SHF.L.U32 R7, R0, 0x1, RZ ;  /* 0x0000000100077819 */ /* 0x000fc800000006ff */
[----:B-1----:R-:W-:-:S13]  /*0070*/  ISETP.GE.AND P0, PT, R7, UR5, PT ;  /* 0x0000000507007c0c */ /* 0x002fda000bf06270 */
[----:B------:R-:W-:Y:S05]  /*0080*/  @P0 EXIT ;  /* 0x000000000000094d */ /* 0x000fea0003800000 */
[----:B------:R-:W0:Y:S01]  /*0090*/  LDC.64 R2, c[0x0][0x380] ;  /* 0x0000e000ff027b82 */ /* 0x000e220000000a00 */
[----:B------:R-:W1:Y:S07]  /*00a0*/  LDCU.64 UR4, c[0x0][0x358] ;  /* 0x00006b00ff0477ac */ /* 0x000e6e0008000a00 */
[----:B------:R-:W2:Y:S01]  /*00b0*/  LDC.64 R4, c[0x0][0x388] ;  /* 0x0000e200ff047b82 */ /* 0x000ea20000000a00 */
[----:B0-----:R-:W-:-:S06]  /*00c0*/  IMAD.WIDE R2, R7, 0x4, R2 ;  /* 0x0000000407027825 */ /* 0x001fcc00078e0202 */
[----:B-1----:R-:W3:Y:S01]  /*00d0*/  LDG.E R2, desc[UR4][R2.64] ;  /* 0x0000000402027981 */ /* 0x002ee2000c1e1900 */
[----:B--2---:R-:W-:-:S04]  /*00e0*/  IMAD.WIDE R4, R7, 0x4, R4 ;  /* 0x0000000407047825 */ /* 0x004fc800078e0204 */
[----:B---3--:R-:W-:-:S05]  /*00f0*/  FADD R7, R2, R2 ;  /* 0x0000000202077221 */ /* 0x008fca0000000000 */
[----:B------:R-:W-:Y:S01]  /*0100*/  STG.E desc[UR4][R4.64], R7 ;  /* 0x0000000704007986 */ /* 0x000fe2000c101904 */
[----:B------:R-:W-:Y:S05]  /*0110*/  EXIT ;  /* 0x000000000000794d */ /* 0x000fea0003800000 */
.L_x_1:
        /* <DEDUP_REMOVED lines=14> */
.L_x_4:


//--------------------- .text._Z16coalesced_kernelPKfPfi --------------------------
	.section	.text._Z16coalesced_kernelPKfPfi,"ax",@progbits
	.align	128
        .global         _Z16coalesced_kernelPKfPfi
        .type           _Z16coalesced_kernelPKfPfi,@function
        .size           _Z16coalesced_kernelPKfPfi,(.L_x_5 - _Z16coalesced_kernelPKfPfi)
        .other          _Z16coalesced_kernelPKfPfi,@"STO_CUDA_ENTRY STV_DEFAULT"
_Z16coalesced_kernelPKfPfi:
.text._Z16coalesced_kernelPKfPfi:
[----:B------:R-:W-:Y:S01]  /*0000*/  LDC R1, c[0x0][0x37c] ;  /* 0x0000df00ff017b82 */ /* 0x000fe20000000800 */
[----:B------:R-:W0:Y:S07]  /*0010*/  S2R R0, SR_TID.X ;  /* 0x0000000000007919 */ /* 0x000e2e0000002100 */
[----:B------:R-:W0:Y:S01]  /*0020*/  S2UR UR4, SR_CTAID.X ;  /* 0x00000000000479c3 */ /* 0x000e220000002500 */
[----:B------:R-:W1:Y:S07]  /*0030*/  LDCU UR5, c[0x0][0x390] ;  /* 0x00007200ff0577ac */ /* 0x000e6e0008000800 */
[----:B------:R-:W0:Y:S02]  /*0040*/  LDC R7, c[0x0][0x360] ;  /* 0x0000d800ff077b82 */ /* 0x000e240000000800 */
[----:B0-----:R-:W-:-:S05]  /*0050*/  IMAD R7, R7, UR4, R0 ;  /* 0x0000000407077c24 */ /* 0x001fca000f8e0200 */
        /* <DEDUP_REMOVED lines=11> */
.L_x_2:
        /* <DEDUP_REMOVED lines=15> */
.L_x_5:


//--------------------- .nv.shared._Z13shared_kernelPKfPfi --------------------------
	.section	.nv.shared._Z13shared_kernelPKfPfi,"aw",@nobits
	.sectionflags	@""
	.align	4
.nv.shared._Z13shared_kernelPKfPfi:
	.zero		2048


//--------------------- .nv.shared.reserved.0     --------------------------
	.section	.nv.shared.reserved.0,"aw",@nobits
	.weak		__nv_reservedSMEM_offset_0_alias
	.size		__nv_reservedSMEM_offset_0_alias, 0, 64
	.other		__nv_reservedSMEM_offset_0_alias,@"STO_CUDA_RESERVED_SHARED STV_DEFAULT"
__nv_reservedSMEM_offset_0_alias:
	.zero		0
	.zero		64


//--------------------- .nv.constant0._Z13shared_kernelPKfPfi --------------------------
	.section	.nv.constant0._Z13shared_kernelPKfPfi,"a",@progbits
	.sectionflags	@""
	.align	4
.nv.constant0._Z13shared_kernelPKfPfi:
	.zero		916


//--------------------- .nv.constant0._Z19noncoalesced_kernelPKfPfi --------------------------
	.section	.nv.constant0._Z19noncoalesced_kernelPKfPfi,"a",@progbits
	.sectionflags	@""
	.align	4
.nv.constant0._Z19noncoalesced_kernelPKfPfi:
	.zero		916


//--------------------- .nv.constant0._Z16coalesced_kernelPKfPfi --------------------------
	.section	.nv.constant0._Z16coalesced_kernelPKfPfi,"a",@progbits
	.sectionflags	@""
	.align	4
.nv.constant0._Z16coalesced_kernelPKfPfi:
	.zero		916


//--------------------- SYMBOLS --------------------------

	.type		.nv.reservedSmem.offset0,@object
	.size		.nv.reservedSmem.offset0,0x4
	.type		.nv.reservedSmem.cap,@object
	.size		.nv.reservedSmem.cap,0x4
